//
// Generated by NVIDIA NVVM Compiler
//
// Compiler Build ID: CL-36424714
// Cuda compilation tools, release 13.0, V13.0.88
// Based on NVVM 20.0.0
//

.version 9.0
.target sm_100
.address_size 64

	// .globl	_Z26colorToGreyscaleConvertionPhS_ii

.visible .entry _Z26colorToGreyscaleConvertionPhS_ii(
	.param .u64 .ptr .align 1 _Z26colorToGreyscaleConvertionPhS_ii_param_0,
	.param .u64 .ptr .align 1 _Z26colorToGreyscaleConvertionPhS_ii_param_1,
	.param .u32 _Z26colorToGreyscaleConvertionPhS_ii_param_2,
	.param .u32 _Z26colorToGreyscaleConvertionPhS_ii_param_3
)
{
	.reg .pred 	%p<4>;
	.reg .b16 	%rs<4>;
	.reg .b32 	%r<16>;
	.reg .b32 	%f<7>;
	.reg .b64 	%rd<9>;

	ld.param.u64 	%rd1, [_Z26colorToGreyscaleConvertionPhS_ii_param_0];
	ld.param.u64 	%rd2, [_Z26colorToGreyscaleConvertionPhS_ii_param_1];
	ld.param.u32 	%r3, [_Z26colorToGreyscaleConvertionPhS_ii_param_2];
	ld.param.u32 	%r4, [_Z26colorToGreyscaleConvertionPhS_ii_param_3];
	mov.u32 	%r6, %tid.x;
	mov.u32 	%r7, %ctaid.x;
	mov.u32 	%r8, %ntid.x;
	mad.lo.s32 	%r1, %r7, %r8, %r6;
	mov.u32 	%r9, %tid.y;
	mov.u32 	%r10, %ctaid.y;
	mov.u32 	%r11, %ntid.y;
	mad.lo.s32 	%r12, %r10, %r11, %r9;
	setp.ge.s32 	%p1, %r1, %r3;
	setp.ge.s32 	%p2, %r12, %r4;
	or.pred  	%p3, %p1, %p2;
	@%p3 bra 	$L__BB0_2;
	cvta.to.global.u64 	%rd3, %rd1;
	cvta.to.global.u64 	%rd4, %rd2;
	mad.lo.s32 	%r13, %r3, %r12, %r1;
	mul.lo.s32 	%r14, %r13, 3;
	cvt.s64.s32 	%rd5, %r14;
	add.s64 	%rd6, %rd3, %rd5;
	ld.global.u8 	%rs1, [%rd6];
	ld.global.u8 	%rs2, [%rd6+2];
	ld.global.u8 	%rs3, [%rd6+3];
	cvt.rn.f32.u16 	%f1, %rs1;
	cvt.rn.f32.u16 	%f2, %rs2;
	mul.f32 	%f3, %f2, 0f3F35C28F;
	fma.rn.f32 	%f4, %f1, 0f3E570A3D, %f3;
	cvt.rn.f32.u16 	%f5, %rs3;
	fma.rn.f32 	%f6, %f5, 0f3D8F5C29, %f4;
	cvt.rzi.u32.f32 	%r15, %f6;
	cvt.s64.s32 	%rd7, %r13;
	add.s64 	%rd8, %rd4, %rd7;
	st.global.u8 	[%rd8], %r15;
$L__BB0_2:
	ret;

}


// ===== COMPILED SASS (sm_100) =====

	.target	sm_100

	.elftype	@"ET_EXEC"


//--------------------- .note.nv.tkinfo           --------------------------
	.section	.note.nv.tkinfo,"",@"SHT_NOTE"
	.sectionflags	@"SHF_NOTE_NV_TKINFO"
	.tkinfo
        /*0018*/ 	.word	0x00000002
        /*0030*/ 	.string	""
        /*0030*/ 	.string	"ptxas"
        /*0030*/ 	.string	"Cuda compilation tools, release 13.0, V13.0.88"
        /*0030*/ 	.string	"Build cuda_13.0.r13.0/compiler.36424714_0"
        /*0030*/ 	.string	"-arch sm_100 -m 64 "



//--------------------- .note.nv.cuinfo           --------------------------
	.section	.note.nv.cuinfo,"",@"SHT_NOTE"
	.sectionflags	@"SHF_NOTE_NV_CUINFO"
        /*0018*/ 	.short	0x0002
        /*001a*/ 	.short	0x0064
        /*001c*/ 	.short	0x0082
	.zero		2


//--------------------- .nv.info                  --------------------------
	.section	.nv.info,"",@"SHT_CUDA_INFO"
	.align	4


	//----- nvinfo : EIATTR_REGCOUNT
	.align		4
        /*0000*/ 	.byte	0x04, 0x2f
        /*0002*/ 	.short	(.L_1 - .L_0)
	.align		4
.L_0:
        /*0004*/ 	.word	index@(_Z26colorToGreyscaleConvertionPhS_ii)
        /*0008*/ 	.word	0x0000000a


	//----- nvinfo : EIATTR_FRAME_SIZE
	.align		4
.L_1:
        /*000c*/ 	.byte	0x04, 0x11
        /*000e*/ 	.short	(.L_3 - .L_2)
	.align		4
.L_2:
        /*0010*/ 	.word	index@(_Z26colorToGreyscaleConvertionPhS_ii)
        /*0014*/ 	.word	0x00000000


	//----- nvinfo : EIATTR_MIN_STACK_SIZE
	.align		4
.L_3:
        /*0018*/ 	.byte	0x04, 0x12
        /*001a*/ 	.short	(.L_5 - .L_4)
	.align		4
.L_4:
        /*001c*/ 	.word	index@(_Z26colorToGreyscaleConvertionPhS_ii)
        /*0020*/ 	.word	0x00000000
.L_5:


//--------------------- .nv.compat                --------------------------
	.section	.nv.compat,"",@"SHT_CUDA_COMPAT_INFO"
	.align	4
        /*0000*/ 	.byte	0x02, 0x09, 0x00, 0x00, 0x02, 0x02, 0x01, 0x00, 0x02, 0x05, 0x05, 0x00, 0x03, 0x07, 0x01, 0x01
        /*0010*/ 	.byte	0x02, 0x03, 0x00, 0x00, 0x02, 0x06, 0x01, 0x00, 0x04, 0x0b, 0x08, 0x00, 0x09, 0x00, 0x00, 0x00
        /*0020*/ 	.byte	0x00, 0x00, 0x00, 0x00


//--------------------- .nv.info._Z26colorToGreyscaleConvertionPhS_ii --------------------------
	.section	.nv.info._Z26colorToGreyscaleConvertionPhS_ii,"",@"SHT_CUDA_INFO"
	.sectionflags	@""
	.align	4


	//----- nvinfo : EIATTR_CUDA_API_VERSION
	.align		4
        /*0000*/ 	.byte	0x04, 0x37
        /*0002*/ 	.short	(.L_7 - .L_6)
.L_6:
        /*0004*/ 	.word	0x00000082


	//----- nvinfo : EIATTR_KPARAM_INFO
	.align		4
.L_7:
        /*0008*/ 	.byte	0x04, 0x17
        /*000a*/ 	.short	(.L_9 - .L_8)
.L_8:
        /*000c*/ 	.word	0x00000000
        /*0010*/ 	.short	0x0003
        /*0012*/ 	.short	0x0014
        /*0014*/ 	.byte	0x00, 0xf0, 0x11, 0x00


	//----- nvinfo : EIATTR_KPARAM_INFO
	.align		4
.L_9:
        /*0018*/ 	.byte	0x04, 0x17
        /*001a*/ 	.short	(.L_11 - .L_10)
.L_10:
        /*001c*/ 	.word	0x00000000
        /*0020*/ 	.short	0x0002
        /*0022*/ 	.short	0x0010
        /*0024*/ 	.byte	0x00, 0xf0, 0x11, 0x00


	//----- nvinfo : EIATTR_KPARAM_INFO
	.align		4
.L_11:
        /*0028*/ 	.byte	0x04, 0x17
        /*002a*/ 	.short	(.L_13 - .L_12)
.L_12:
        /*002c*/ 	.word	0x00000000
        /*0030*/ 	.short	0x0001
        /*0032*/ 	.short	0x0008
        /*0034*/ 	.byte	0x00, 0xf5, 0x21, 0x00


	//----- nvinfo : EIATTR_KPARAM_INFO
	.align		4
.L_13:
        /*0038*/ 	.byte	0x04, 0x17
        /*003a*/ 	.short	(.L_15 - .L_14)
.L_14:
        /*003c*/ 	.word	0x00000000
        /*0040*/ 	.short	0x0000
        /*0042*/ 	.short	0x0000
        /*0044*/ 	.byte	0x00, 0xf5, 0x21, 0x00


	//----- nvinfo : EIATTR_SPARSE_MMA_MASK
	.align		4
.L_15:
        /*0048*/ 	.byte	0x03, 0x50
        /*004a*/ 	.short	0x0000


	//----- nvinfo : EIATTR_MAXREG_COUNT
	.align		4
        /*004c*/ 	.byte	0x03, 0x1b
        /*004e*/ 	.short	0x00ff


	//----- nvinfo : EIATTR_MERCURY_ISA_VERSION
	.align		4
        /*0050*/ 	.byte	0x03, 0x5f
        /*0052*/ 	.short	0x0101


	//----- nvinfo : EIATTR_VRC_CTA_INIT_COUNT
	.align		4
        /*0054*/ 	.byte	0x02, 0x4a
	.zero		1
	.zero		1


	//----- nvinfo : EIATTR_EXIT_INSTR_OFFSETS
	.align		4
        /*0058*/ 	.byte	0x04, 0x1c
        /*005a*/ 	.short	(.L_17 - .L_16)


	//   ....[0]....
.L_16:
        /*005c*/ 	.word	0x000000c0


	//   ....[1]....
        /*0060*/ 	.word	0x00000200


	//----- nvinfo : EIATTR_CBANK_PARAM_SIZE
	.align		4
.L_17:
        /*0064*/ 	.byte	0x03, 0x19
        /*0066*/ 	.short	0x0018


	//----- nvinfo : EIATTR_PARAM_CBANK
	.align		4
        /*0068*/ 	.byte	0x04, 0x0a
        /*006a*/ 	.short	(.L_19 - .L_18)
	.align		4
.L_18:
        /*006c*/ 	.word	index@(.nv.constant0._Z26colorToGreyscaleConvertionPhS_ii)
        /*0070*/ 	.short	0x0380
        /*0072*/ 	.short	0x0018


	//----- nvinfo : EIATTR_SW_WAR
	.align		4
.L_19:
        /*0074*/ 	.byte	0x04, 0x36
        /*0076*/ 	.short	(.L_21 - .L_20)
.L_20:
        /*0078*/ 	.word	0x00000008
.L_21:


//--------------------- .nv.callgraph             --------------------------
	.section	.nv.callgraph,"",@"SHT_CUDA_CALLGRAPH"
	.align	4
	.sectionentsize	8
	.align		4
        /*0000*/ 	.word	0x00000000
	.align		4
        /*0004*/ 	.word	0xffffffff
	.align		4
        /*0008*/ 	.word	0x00000000
	.align		4
        /*000c*/ 	.word	0xfffffffe
	.align		4
        /*0010*/ 	.word	0x00000000
	.align		4
        /*0014*/ 	.word	0xfffffffd
	.align		4
        /*0018*/ 	.word	0x00000000
	.align		4
        /*001c*/ 	.word	0xfffffffc


//--------------------- .text._Z26colorToGreyscaleConvertionPhS_ii --------------------------
	.section	.text._Z26colorToGreyscaleConvertionPhS_ii,"ax",@progbits
	.align	128
        .global         _Z26colorToGreyscaleConvertionPhS_ii
        .type           _Z26colorToGreyscaleConvertionPhS_ii,@function
        .size           _Z26colorToGreyscaleConvertionPhS_ii,(.L_x_1 - _Z26colorToGreyscaleConvertionPhS_ii)
        .other          _Z26colorToGreyscaleConvertionPhS_ii,@"STO_CUDA_ENTRY STV_DEFAULT"
_Z26colorToGreyscaleConvertionPhS_ii:
.text._Z26colorToGreyscaleConvertionPhS_ii:
[----:B------:R-:W-:Y:S01]  /*0000*/  LDC R1, c[0x0][0x37c] ;  /* 0x0000df00ff017b82 */ /* 0x000fe20000000800 */
[----:B------:R-:W0:Y:S07]  /*0010*/  S2R R3, SR_TID.Y ;  /* 0x0000000000037919 */ /* 0x000e2e0000002200 */
[----:B------:R-:W1:Y:S01]  /*0020*/  LDC R5, c[0x0][0x360] ;  /* 0x0000d800ff057b82 */ /* 0x000e620000000800 */
[----:B------:R-:W2:Y:S01]  /*0030*/  LDCU.64 UR6, c[0x0][0x390] ;  /* 0x00007200ff0677ac */ /* 0x000ea20008000a00 */
[----:B------:R-:W1:Y:S06]  /*0040*/  S2R R0, SR_TID.X ;  /* 0x0000000000007919 */ /* 0x000e6c0000002100 */
[----:B------:R-:W0:Y:S08]  /*0050*/  S2UR UR5, SR_CTAID.Y ;  /* 0x00000000000579c3 */ /* 0x000e300000002600 */
[----:B------:R-:W0:Y:S08]  /*0060*/  LDC R2, c[0x0][0x364] ;  /* 0x0000d900ff027b82 */ /* 0x000e300000000800 */
[----:B------:R-:W1:Y:S01]  /*0070*/  S2UR UR4, SR_CTAID.X ;  /* 0x00000000000479c3 */ /* 0x000e620000002500 */
[----:B0-----:R-:W-:-:S05]  /*0080*/  IMAD R3, R2, UR5, R3 ;  /* 0x0000000502037c24 */ /* 0x001fca000f8e0203 */
[----:B--2---:R-:W-:Y:S01]  /*0090*/  ISETP.GE.AND P0, PT, R3, UR7, PT ;  /* 0x0000000703007c0c */ /* 0x004fe2000bf06270 */
[----:B-1----:R-:W-:-:S05]  /*00a0*/  IMAD R0, R5, UR4, R0 ;  /* 0x0000000405007c24 */ /* 0x002fca000f8e0200 */
[----:B------:R-:W-:-:S13]  /*00b0*/  ISETP.GE.OR P0, PT, R0, UR6, P0 ;  /* 0x0000000600007c0c */ /* 0x000fda0008706670 */
[----:B------:R-:W-:Y:S05]  /*00c0*/  @P0 EXIT ;  /* 0x000000000000094d */ /* 0x000fea0003800000 */
[----:B------:R-:W0:Y:S01]  /*00d0*/  LDCU.128 UR8, c[0x0][0x380] ;  /* 0x00007000ff0877ac */ /* 0x000e220008000c00 */
[----:B------:R-:W-:Y:S01]  /*00e0*/  IMAD R0, R3, UR6, R0 ;  /* 0x0000000603007c24 */ /* 0x000fe2000f8e0200 */
[----:B------:R-:W1:Y:S03]  /*00f0*/  LDCU.64 UR4, c[0x0][0x358] ;  /* 0x00006b00ff0477ac */ /* 0x000e660008000a00 */
[----:B------:R-:W-:-:S05]  /*0100*/  IMAD R3, R0, 0x3, RZ ;  /* 0x0000000300037824 */ /* 0x000fca00078e02ff */
[----:B0-----:R-:W-:-:S04]  /*0110*/  IADD3 R2, P0, PT, R3, UR8, RZ ;  /* 0x0000000803027c10 */ /* 0x001fc8000ff1e0ff */
[----:B------:R-:W-:-:S05]  /*0120*/  LEA.HI.X.SX32 R3, R3, UR9, 0x1, P0 ;  /* 0x0000000903037c11 */ /* 0x000fca00080f0eff */
[----:B-1----:R-:W2:Y:S04]  /*0130*/  LDG.E.U8 R5, desc[UR4][R2.64+0x2] ;  /* 0x0000020402057981 */ /* 0x002ea8000c1e1100 */
[----:B------:R-:W3:Y:S04]  /*0140*/  LDG.E.U8 R4, desc[UR4][R2.64] ;  /* 0x0000000402047981 */ /* 0x000ee8000c1e1100 */
[----:B------:R-:W4:Y:S01]  /*0150*/  LDG.E.U8 R6, desc[UR4][R2.64+0x3] ;  /* 0x0000030402067981 */ /* 0x000f22000c1e1100 */
[----:B--2---:R-:W-:Y:S02]  /*0160*/  I2FP.F32.U32 R5, R5 ;  /* 0x0000000500057245 */ /* 0x004fe40000201000 */
[----:B---3--:R-:W-:-:S03]  /*0170*/  I2FP.F32.U32 R4, R4 ;  /* 0x0000000400047245 */ /* 0x008fc60000201000 */
[----:B------:R-:W-:Y:S01]  /*0180*/  FMUL R5, R5, 0.70999997854232788086 ;  /* 0x3f35c28f05057820 */ /* 0x000fe20000400000 */
[----:B----4-:R-:W-:-:S03]  /*0190*/  I2FP.F32.U32 R7, R6 ;  /* 0x0000000600077245 */ /* 0x010fc60000201000 */
[----:B------:R-:W-:-:S04]  /*01a0*/  FFMA R4, R4, 0.20999999344348907471, R5 ;  /* 0x3e570a3d04047823 */ /* 0x000fc80000000005 */
[----:B------:R-:W-:Y:S01]  /*01b0*/  FFMA R7, R7, 0.070000000298023223877, R4 ;  /* 0x3d8f5c2907077823 */ /* 0x000fe20000000004 */
[----:B------:R-:W-:-:S04]  /*01c0*/  IADD3 R4, P0, PT, R0, UR10, RZ ;  /* 0x0000000a00047c10 */ /* 0x000fc8000ff1e0ff */
[----:B------:R-:W-:Y:S01]  /*01d0*/  LEA.HI.X.SX32 R5, R0, UR11, 0x1, P0 ;  /* 0x0000000b00057c11 */ /* 0x000fe200080f0eff */
[----:B------:R-:W0:Y:S04]  /*01e0*/  F2I.U32.TRUNC.NTZ R7, R7 ;  /* 0x0000000700077305 */ /* 0x000e28000020f000 */
[----:B0-----:R-:W-:Y:S01]  /*01f0*/  STG.E.U8 desc[UR4][R4.64], R7 ;  /* 0x0000000704007986 */ /* 0x001fe2000c101104 */
[----:B------:R-:W-:Y:S05]  /*0200*/  EXIT ;  /* 0x000000000000794d */ /* 0x000fea0003800000 */
.L_x_0:
[----:B------:R-:W-:-:S00]  /*0210*/  BRA `(.L_x_0) ;  /* 0xfffffffc00fc7947 */ /* 0x000fc0000383ffff */
[----:B------:R-:W-:-:S00]  /*0220*/  NOP ;  /* 0x0000000000007918 */ /* 0x000fc00000000000 */
        /* <DEDUP_REMOVED lines=13> */
.L_x_1:


//--------------------- .nv.shared.reserved.0     --------------------------
	.section	.nv.shared.reserved.0,"aw",@nobits
	.weak		__nv_reservedSMEM_offset_0_alias
	.size		__nv_reservedSMEM_offset_0_alias, 0, 64
	.other		__nv_reservedSMEM_offset_0_alias,@"STO_CUDA_RESERVED_SHARED STV_DEFAULT"
__nv_reservedSMEM_offset_0_alias:
	.zero		0
	.zero		64


//--------------------- .nv.constant0._Z26colorToGreyscaleConvertionPhS_ii --------------------------
	.section	.nv.constant0._Z26colorToGreyscaleConvertionPhS_ii,"a",@progbits
	.sectionflags	@""
	.align	4
.nv.constant0._Z26colorToGreyscaleConvertionPhS_ii:
	.zero		920


//--------------------- SYMBOLS --------------------------

	.type		.nv.reservedSmem.offset0,@object
	.size		.nv.reservedSmem.offset0,0x4
